//
// Generated by NVIDIA NVVM Compiler
//
// Compiler Build ID: CL-36424714
// Cuda compilation tools, release 13.0, V13.0.88
// Based on NVVM 20.0.0
//

.version 9.0
.target sm_100
.address_size 64

	// .globl	_Z14applyStencil1DiiPKfPfS1_

.visible .entry _Z14applyStencil1DiiPKfPfS1_(
	.param .u32 _Z14applyStencil1DiiPKfPfS1__param_0,
	.param .u32 _Z14applyStencil1DiiPKfPfS1__param_1,
	.param .u64 .ptr .align 1 _Z14applyStencil1DiiPKfPfS1__param_2,
	.param .u64 .ptr .align 1 _Z14applyStencil1DiiPKfPfS1__param_3,
	.param .u64 .ptr .align 1 _Z14applyStencil1DiiPKfPfS1__param_4
)
{
	.reg .pred 	%p<2>;
	.reg .b32 	%r<9>;
	.reg .b32 	%f<17>;
	.reg .b64 	%rd<10>;

	ld.param.u32 	%r2, [_Z14applyStencil1DiiPKfPfS1__param_0];
	ld.param.u32 	%r3, [_Z14applyStencil1DiiPKfPfS1__param_1];
	ld.param.u64 	%rd1, [_Z14applyStencil1DiiPKfPfS1__param_2];
	ld.param.u64 	%rd2, [_Z14applyStencil1DiiPKfPfS1__param_3];
	ld.param.u64 	%rd3, [_Z14applyStencil1DiiPKfPfS1__param_4];
	mov.u32 	%r4, %ctaid.x;
	mov.u32 	%r5, %ntid.x;
	mov.u32 	%r6, %tid.x;
	mad.lo.s32 	%r7, %r4, %r5, %r6;
	add.s32 	%r1, %r7, %r2;
	setp.ge.s32 	%p1, %r1, %r3;
	@%p1 bra 	$L__BB0_2;
	cvta.to.global.u64 	%rd4, %rd1;
	cvta.to.global.u64 	%rd5, %rd2;
	cvta.to.global.u64 	%rd6, %rd3;
	mul.wide.s32 	%rd7, %r1, 4;
	add.s64 	%rd8, %rd6, %rd7;
	mov.b32 	%r8, 0;
	st.global.u32 	[%rd8], %r8;
	ld.global.f32 	%f1, [%rd4];
	add.s64 	%rd9, %rd5, %rd7;
	ld.global.f32 	%f2, [%rd9+-8];
	fma.rn.f32 	%f3, %f1, %f2, 0f00000000;
	st.global.f32 	[%rd8], %f3;
	ld.global.f32 	%f4, [%rd4+4];
	ld.global.f32 	%f5, [%rd9+-4];
	fma.rn.f32 	%f6, %f4, %f5, %f3;
	st.global.f32 	[%rd8], %f6;
	ld.global.f32 	%f7, [%rd4+8];
	ld.global.f32 	%f8, [%rd9];
	fma.rn.f32 	%f9, %f7, %f8, %f6;
	st.global.f32 	[%rd8], %f9;
	ld.global.f32 	%f10, [%rd4+12];
	ld.global.f32 	%f11, [%rd9+4];
	fma.rn.f32 	%f12, %f10, %f11, %f9;
	st.global.f32 	[%rd8], %f12;
	ld.global.f32 	%f13, [%rd4+16];
	ld.global.f32 	%f14, [%rd9+8];
	fma.rn.f32 	%f15, %f13, %f14, %f12;
	div.rn.f32 	%f16, %f15, 0f40A00000;
	st.global.f32 	[%rd8], %f16;
$L__BB0_2:
	ret;

}


// ===== COMPILED SASS (sm_100) =====

	.target	sm_100

	.elftype	@"ET_EXEC"


//--------------------- .note.nv.tkinfo           --------------------------
	.section	.note.nv.tkinfo,"",@"SHT_NOTE"
	.sectionflags	@"SHF_NOTE_NV_TKINFO"
	.tkinfo
        /*0018*/ 	.word	0x00000002
        /*0030*/ 	.string	""
        /*0030*/ 	.string	"ptxas"
        /*0030*/ 	.string	"Cuda compilation tools, release 13.0, V13.0.88"
        /*0030*/ 	.string	"Build cuda_13.0.r13.0/compiler.36424714_0"
        /*0030*/ 	.string	"-arch sm_100 -m 64 "



//--------------------- .note.nv.cuinfo           --------------------------
	.section	.note.nv.cuinfo,"",@"SHT_NOTE"
	.sectionflags	@"SHF_NOTE_NV_CUINFO"
        /*0018*/ 	.short	0x0002
        /*001a*/ 	.short	0x0064
        /*001c*/ 	.short	0x0082
	.zero		2


//--------------------- .nv.info                  --------------------------
	.section	.nv.info,"",@"SHT_CUDA_INFO"
	.align	4


	//----- nvinfo : EIATTR_REGCOUNT
	.align		4
        /*0000*/ 	.byte	0x04, 0x2f
        /*0002*/ 	.short	(.L_1 - .L_0)
	.align		4
.L_0:
        /*0004*/ 	.word	index@(_Z14applyStencil1DiiPKfPfS1_)
        /*0008*/ 	.word	0x00000010


	//----- nvinfo : EIATTR_FRAME_SIZE
	.align		4
.L_1:
        /*000c*/ 	.byte	0x04, 0x11
        /*000e*/ 	.short	(.L_3 - .L_2)
	.align		4
.L_2:
        /*0010*/ 	.word	index@($__internal_0_$__cuda_sm3x_div_rn_noftz_f32_slowpath)
        /*0014*/ 	.word	0x00000000


	//----- nvinfo : EIATTR_FRAME_SIZE
	.align		4
.L_3:
        /*0018*/ 	.byte	0x04, 0x11
        /*001a*/ 	.short	(.L_5 - .L_4)
	.align		4
.L_4:
        /*001c*/ 	.word	index@(_Z14applyStencil1DiiPKfPfS1_)
        /*0020*/ 	.word	0x00000000


	//----- nvinfo : EIATTR_MIN_STACK_SIZE
	.align		4
.L_5:
        /*0024*/ 	.byte	0x04, 0x12
        /*0026*/ 	.short	(.L_7 - .L_6)
	.align		4
.L_6:
        /*0028*/ 	.word	index@(_Z14applyStencil1DiiPKfPfS1_)
        /*002c*/ 	.word	0x00000000
.L_7:


//--------------------- .nv.compat                --------------------------
	.section	.nv.compat,"",@"SHT_CUDA_COMPAT_INFO"
	.align	4
        /*0000*/ 	.byte	0x02, 0x09, 0x00, 0x00, 0x02, 0x02, 0x01, 0x00, 0x02, 0x05, 0x05, 0x00, 0x03, 0x07, 0x01, 0x01
        /*0010*/ 	.byte	0x02, 0x03, 0x00, 0x00, 0x02, 0x06, 0x01, 0x00, 0x04, 0x0b, 0x08, 0x00, 0x01, 0x00, 0x00, 0x00
        /*0020*/ 	.byte	0x00, 0x00, 0x00, 0x00


//--------------------- .nv.info._Z14applyStencil1DiiPKfPfS1_ --------------------------
	.section	.nv.info._Z14applyStencil1DiiPKfPfS1_,"",@"SHT_CUDA_INFO"
	.sectionflags	@""
	.align	4


	//----- nvinfo : EIATTR_CUDA_API_VERSION
	.align		4
        /*0000*/ 	.byte	0x04, 0x37
        /*0002*/ 	.short	(.L_9 - .L_8)
.L_8:
        /*0004*/ 	.word	0x00000082


	//----- nvinfo : EIATTR_KPARAM_INFO
	.align		4
.L_9:
        /*0008*/ 	.byte	0x04, 0x17
        /*000a*/ 	.short	(.L_11 - .L_10)
.L_10:
        /*000c*/ 	.word	0x00000000
        /*0010*/ 	.short	0x0004
        /*0012*/ 	.short	0x0018
        /*0014*/ 	.byte	0x00, 0xf5, 0x21, 0x00


	//----- nvinfo : EIATTR_KPARAM_INFO
	.align		4
.L_11:
        /*0018*/ 	.byte	0x04, 0x17
        /*001a*/ 	.short	(.L_13 - .L_12)
.L_12:
        /*001c*/ 	.word	0x00000000
        /*0020*/ 	.short	0x0003
        /*0022*/ 	.short	0x0010
        /*0024*/ 	.byte	0x00, 0xf5, 0x21, 0x00


	//----- nvinfo : EIATTR_KPARAM_INFO
	.align		4
.L_13:
        /*0028*/ 	.byte	0x04, 0x17
        /*002a*/ 	.short	(.L_15 - .L_14)
.L_14:
        /*002c*/ 	.word	0x00000000
        /*0030*/ 	.short	0x0002
        /*0032*/ 	.short	0x0008
        /*0034*/ 	.byte	0x00, 0xf5, 0x21, 0x00


	//----- nvinfo : EIATTR_KPARAM_INFO
	.align		4
.L_15:
        /*0038*/ 	.byte	0x04, 0x17
        /*003a*/ 	.short	(.L_17 - .L_16)
.L_16:
        /*003c*/ 	.word	0x00000000
        /*0040*/ 	.short	0x0001
        /*0042*/ 	.short	0x0004
        /*0044*/ 	.byte	0x00, 0xf0, 0x11, 0x00


	//----- nvinfo : EIATTR_KPARAM_INFO
	.align		4
.L_17:
        /*0048*/ 	.byte	0x04, 0x17
        /*004a*/ 	.short	(.L_19 - .L_18)
.L_18:
        /*004c*/ 	.word	0x00000000
        /*0050*/ 	.short	0x0000
        /*0052*/ 	.short	0x0000
        /*0054*/ 	.byte	0x00, 0xf0, 0x11, 0x00


	//----- nvinfo : EIATTR_SPARSE_MMA_MASK
	.align		4
.L_19:
        /*0058*/ 	.byte	0x03, 0x50
        /*005a*/ 	.short	0x0000


	//----- nvinfo : EIATTR_MAXREG_COUNT
	.align		4
        /*005c*/ 	.byte	0x03, 0x1b
        /*005e*/ 	.short	0x00ff


	//----- nvinfo : EIATTR_MERCURY_ISA_VERSION
	.align		4
        /*0060*/ 	.byte	0x03, 0x5f
        /*0062*/ 	.short	0x0101


	//----- nvinfo : EIATTR_VRC_CTA_INIT_COUNT
	.align		4
        /*0064*/ 	.byte	0x02, 0x4a
	.zero		1
	.zero		1


	//----- nvinfo : EIATTR_EXIT_INSTR_OFFSETS
	.align		4
        /*0068*/ 	.byte	0x04, 0x1c
        /*006a*/ 	.short	(.L_21 - .L_20)


	//   ....[0]....
.L_20:
        /*006c*/ 	.word	0x00000080


	//   ....[1]....
        /*0070*/ 	.word	0x00000320


	//----- nvinfo : EIATTR_CRS_STACK_SIZE
	.align		4
.L_21:
        /*0074*/ 	.byte	0x04, 0x1e
        /*0076*/ 	.short	(.L_23 - .L_22)
.L_22:
        /*0078*/ 	.word	0x00000000


	//----- nvinfo : EIATTR_CBANK_PARAM_SIZE
	.align		4
.L_23:
        /*007c*/ 	.byte	0x03, 0x19
        /*007e*/ 	.short	0x0020


	//----- nvinfo : EIATTR_PARAM_CBANK
	.align		4
        /*0080*/ 	.byte	0x04, 0x0a
        /*0082*/ 	.short	(.L_25 - .L_24)
	.align		4
.L_24:
        /*0084*/ 	.word	index@(.nv.constant0._Z14applyStencil1DiiPKfPfS1_)
        /*0088*/ 	.short	0x0380
        /*008a*/ 	.short	0x0020


	//----- nvinfo : EIATTR_SW_WAR
	.align		4
.L_25:
        /*008c*/ 	.byte	0x04, 0x36
        /*008e*/ 	.short	(.L_27 - .L_26)
.L_26:
        /*0090*/ 	.word	0x00000008
.L_27:


//--------------------- .nv.callgraph             --------------------------
	.section	.nv.callgraph,"",@"SHT_CUDA_CALLGRAPH"
	.align	4
	.sectionentsize	8
	.align		4
        /*0000*/ 	.word	0x00000000
	.align		4
        /*0004*/ 	.word	0xffffffff
	.align		4
        /*0008*/ 	.word	0x00000000
	.align		4
        /*000c*/ 	.word	0xfffffffe
	.align		4
        /*0010*/ 	.word	0x00000000
	.align		4
        /*0014*/ 	.word	0xfffffffd
	.align		4
        /*0018*/ 	.word	0x00000000
	.align		4
        /*001c*/ 	.word	0xfffffffc


//--------------------- .text._Z14applyStencil1DiiPKfPfS1_ --------------------------
	.section	.text._Z14applyStencil1DiiPKfPfS1_,"ax",@progbits
	.align	128
        .global         _Z14applyStencil1DiiPKfPfS1_
        .type           _Z14applyStencil1DiiPKfPfS1_,@function
        .size           _Z14applyStencil1DiiPKfPfS1_,(.L_x_15 - _Z14applyStencil1DiiPKfPfS1_)
        .other          _Z14applyStencil1DiiPKfPfS1_,@"STO_CUDA_ENTRY STV_DEFAULT"
_Z14applyStencil1DiiPKfPfS1_:
.text._Z14applyStencil1DiiPKfPfS1_:
[----:B------:R-:W-:Y:S01]  /*0000*/  LDC R1, c[0x0][0x37c] ;  /* 0x0000df00ff017b82 */ /* 0x000fe20000000800 */
[----:B------:R-:W0:Y:S07]  /*0010*/  S2R R3, SR_TID.X ;  /* 0x0000000000037919 */ /* 0x000e2e0000002100 */
[----:B------:R-:W0:Y:S01]  /*0020*/  S2UR UR4, SR_CTAID.X ;  /* 0x00000000000479c3 */ /* 0x000e220000002500 */
[----:B------:R-:W1:Y:S07]  /*0030*/  LDCU.64 UR6, c[0x0][0x380] ;  /* 0x00007000ff0677ac */ /* 0x000e6e0008000a00 */
[----:B------:R-:W0:Y:S02]  /*0040*/  LDC R0, c[0x0][0x360] ;  /* 0x0000d800ff007b82 */ /* 0x000e240000000800 */
[----:B0-----:R-:W-:-:S04]  /*0050*/  IMAD R0, R0, UR4, R3 ;  /* 0x0000000400007c24 */ /* 0x001fc8000f8e0203 */
[----:B-1----:R-:W-:-:S05]  /*0060*/  VIADD R9, R0, UR6 ;  /* 0x0000000600097c36 */ /* 0x002fca0008000000 */
[----:B------:R-:W-:-:S13]  /*0070*/  ISETP.GE.AND P0, PT, R9, UR7, PT ;  /* 0x0000000709007c0c */ /* 0x000fda000bf06270 */
[----:B------:R-:W-:Y:S05]  /*0080*/  @P0 EXIT ;  /* 0x000000000000094d */ /* 0x000fea0003800000 */
[----:B------:R-:W0:Y:S01]  /*0090*/  LDC.64 R2, c[0x0][0x398] ;  /* 0x0000e600ff027b82 */ /* 0x000e220000000a00 */
[----:B------:R-:W1:Y:S07]  /*00a0*/  LDCU.64 UR6, c[0x0][0x358] ;  /* 0x00006b00ff0677ac */ /* 0x000e6e0008000a00 */
[----:B------:R-:W2:Y:S08]  /*00b0*/  LDC.64 R6, c[0x0][0x390] ;  /* 0x0000e400ff067b82 */ /* 0x000eb00000000a00 */
[----:B------:R-:W3:Y:S01]  /*00c0*/  LDC.64 R4, c[0x0][0x388] ;  /* 0x0000e200ff047b82 */ /* 0x000ee20000000a00 */
[----:B0-----:R-:W-:-:S05]  /*00d0*/  IMAD.WIDE R2, R9, 0x4, R2 ;  /* 0x0000000409027825 */ /* 0x001fca00078e0202 */
[----:B-1----:R-:W-:Y:S01]  /*00e0*/  STG.E desc[UR6][R2.64], RZ ;  /* 0x000000ff02007986 */ /* 0x002fe2000c101906 */
[----:B--2---:R-:W-:-:S05]  /*00f0*/  IMAD.WIDE R6, R9, 0x4, R6 ;  /* 0x0000000409067825 */ /* 0x004fca00078e0206 */
[----:B------:R-:W2:Y:S04]  /*0100*/  LDG.E R9, desc[UR6][R6.64+-0x8] ;  /* 0xfffff80606097981 */ /* 0x000ea8000c1e1900 */
[----:B---3--:R-:W2:Y:S02]  /*0110*/  LDG.E R0, desc[UR6][R4.64] ;  /* 0x0000000604007981 */ /* 0x008ea4000c1e1900 */
[----:B--2---:R-:W-:-:S05]  /*0120*/  FFMA R9, R0, R9, RZ ;  /* 0x0000000900097223 */ /* 0x004fca00000000ff */
[----:B------:R0:W-:Y:S04]  /*0130*/  STG.E desc[UR6][R2.64], R9 ;  /* 0x0000000902007986 */ /* 0x0001e8000c101906 */
[----:B------:R-:W2:Y:S04]  /*0140*/  LDG.E R0, desc[UR6][R4.64+0x4] ;  /* 0x0000040604007981 */ /* 0x000ea8000c1e1900 */
[----:B------:R-:W2:Y:S02]  /*0150*/  LDG.E R8, desc[UR6][R6.64+-0x4] ;  /* 0xfffffc0606087981 */ /* 0x000ea4000c1e1900 */
[----:B--2---:R-:W-:-:S05]  /*0160*/  FFMA R11, R0, R8, R9 ;  /* 0x00000008000b7223 */ /* 0x004fca0000000009 */
[----:B------:R1:W-:Y:S04]  /*0170*/  STG.E desc[UR6][R2.64], R11 ;  /* 0x0000000b02007986 */ /* 0x0003e8000c101906 */
[----:B------:R-:W2:Y:S04]  /*0180*/  LDG.E R0, desc[UR6][R4.64+0x8] ;  /* 0x0000080604007981 */ /* 0x000ea8000c1e1900 */
[----:B------:R-:W2:Y:S02]  /*0190*/  LDG.E R8, desc[UR6][R6.64] ;  /* 0x0000000606087981 */ /* 0x000ea4000c1e1900 */
[----:B--2---:R-:W-:-:S05]  /*01a0*/  FFMA R13, R0, R8, R11 ;  /* 0x00000008000d7223 */ /* 0x004fca000000000b */
[----:B------:R2:W-:Y:S04]  /*01b0*/  STG.E desc[UR6][R2.64], R13 ;  /* 0x0000000d02007986 */ /* 0x0005e8000c101906 */
[----:B------:R-:W0:Y:S04]  /*01c0*/  LDG.E R0, desc[UR6][R4.64+0xc] ;  /* 0x00000c0604007981 */ /* 0x000e28000c1e1900 */
[----:B------:R-:W0:Y:S02]  /*01d0*/  LDG.E R8, desc[UR6][R6.64+0x4] ;  /* 0x0000040606087981 */ /* 0x000e24000c1e1900 */
[----:B0-----:R-:W-:-:S05]  /*01e0*/  FFMA R9, R0, R8, R13 ;  /* 0x0000000800097223 */ /* 0x001fca000000000d */
[----:B------:R2:W-:Y:S04]  /*01f0*/  STG.E desc[UR6][R2.64], R9 ;  /* 0x0000000902007986 */ /* 0x0005e8000c101906 */
[----:B------:R-:W3:Y:S04]  /*0200*/  LDG.E R0, desc[UR6][R4.64+0x10] ;  /* 0x0000100604007981 */ /* 0x000ee8000c1e1900 */
[----:B------:R-:W3:Y:S01]  /*0210*/  LDG.E R8, desc[UR6][R6.64+0x8] ;  /* 0x0000080606087981 */ /* 0x000ee2000c1e1900 */
[----:B-1----:R-:W-:Y:S01]  /*0220*/  IMAD.MOV.U32 R11, RZ, RZ, 0x3e4ccccd ;  /* 0x3e4ccccdff0b7424 */ /* 0x002fe200078e00ff */
[----:B------:R-:W-:Y:S01]  /*0230*/  BSSY.RECONVERGENT B1, `(.L_x_0) ;  /* 0x000000d000017945 */ /* 0x000fe20003800200 */
[----:B------:R-:W-:-:S04]  /*0240*/  IMAD.MOV.U32 R10, RZ, RZ, 0x40a00000 ;  /* 0x40a00000ff0a7424 */ /* 0x000fc800078e00ff */
[----:B------:R-:W-:-:S04]  /*0250*/  FFMA R10, R11, -R10, 1 ;  /* 0x3f8000000b0a7423 */ /* 0x000fc8000000080a */
[----:B------:R-:W-:Y:S01]  /*0260*/  FFMA R11, R10, R11, 0.20000000298023223877 ;  /* 0x3e4ccccd0a0b7423 */ /* 0x000fe2000000000b */
[----:B---3--:R-:W-:-:S04]  /*0270*/  FFMA R0, R0, R8, R9 ;  /* 0x0000000800007223 */ /* 0x008fc80000000009 */
[----:B------:R-:W0:Y:S01]  /*0280*/  FCHK P0, R0, 5 ;  /* 0x40a0000000007902 */ /* 0x000e220000000000 */
[----:B------:R-:W-:-:S04]  /*0290*/  FFMA R8, R0, R11, RZ ;  /* 0x0000000b00087223 */ /* 0x000fc800000000ff */
[----:B------:R-:W-:-:S04]  /*02a0*/  FFMA R10, R8, -5, R0 ;  /* 0xc0a00000080a7823 */ /* 0x000fc80000000000 */
[----:B------:R-:W-:Y:S01]  /*02b0*/  FFMA R11, R11, R10, R8 ;  /* 0x0000000a0b0b7223 */ /* 0x000fe20000000008 */
[----:B0-2---:R-:W-:Y:S06]  /*02c0*/  @!P0 BRA `(.L_x_1) ;  /* 0x00000000000c8947 */ /* 0x005fec0003800000 */
[----:B------:R-:W-:-:S07]  /*02d0*/  MOV R4, 0x2f0 ;  /* 0x000002f000047802 */ /* 0x000fce0000000f00 */
[----:B------:R-:W-:Y:S05]  /*02e0*/  CALL.REL.NOINC `($__internal_0_$__cuda_sm3x_div_rn_noftz_f32_slowpath) ;  /* 0x0000000000107944 */ /* 0x000fea0003c00000 */
[----:B------:R-:W-:-:S07]  /*02f0*/  IMAD.MOV.U32 R11, RZ, RZ, R6 ;  /* 0x000000ffff0b7224 */ /* 0x000fce00078e0006 */
.L_x_1:
[----:B------:R-:W-:Y:S05]  /*0300*/  BSYNC.RECONVERGENT B1 ;  /* 0x0000000000017941 */ /* 0x000fea0003800200 */
.L_x_0:
[----:B------:R-:W-:Y:S01]  /*0310*/  STG.E desc[UR6][R2.64], R11 ;  /* 0x0000000b02007986 */ /* 0x000fe2000c101906 */
[----:B------:R-:W-:Y:S05]  /*0320*/  EXIT ;  /* 0x000000000000794d */ /* 0x000fea0003800000 */
        .weak           $__internal_0_$__cuda_sm3x_div_rn_noftz_f32_slowpath
        .type           $__internal_0_$__cuda_sm3x_div_rn_noftz_f32_slowpath,@function
        .size           $__internal_0_$__cuda_sm3x_div_rn_noftz_f32_slowpath,(.L_x_15 - $__internal_0_$__cuda_sm3x_div_rn_noftz_f32_slowpath)
$__internal_0_$__cuda_sm3x_div_rn_noftz_f32_slowpath:
[--C-:B------:R-:W-:Y:S01]  /*0330*/  SHF.R.U32.HI R5, RZ, 0x17, R0.reuse ;  /* 0x00000017ff057819 */ /* 0x100fe20000011600 */
[----:B------:R-:W-:Y:S04]  /*0340*/  BSSY.RECONVERGENT B0, `(.L_x_2) ;  /* 0x000005c000007945 */ /* 0x000fe80003800200 */
[----:B------:R-:W-:Y:S01]  /*0350*/  BSSY.RELIABLE B2, `(.L_x_3) ;  /* 0x000001a000027945 */ /* 0x000fe20003800100 */
[----:B------:R-:W-:Y:S01]  /*0360*/  IMAD.MOV.U32 R6, RZ, RZ, R0 ;  /* 0x000000ffff067224 */ /* 0x000fe200078e0000 */
[----:B------:R-:W-:-:S04]  /*0370*/  LOP3.LUT R5, R5, 0xff, RZ, 0xc0, !PT ;  /* 0x000000ff05057812 */ /* 0x000fc800078ec0ff */
[----:B------:R-:W-:-:S04]  /*0380*/  IADD3 R8, PT, PT, R5, -0x1, RZ ;  /* 0xffffffff05087810 */ /* 0x000fc80007ffe0ff */
[----:B------:R-:W-:-:S13]  /*0390*/  ISETP.GT.U32.OR P0, PT, R8, 0xfd, !PT ;  /* 0x000000fd0800780c */ /* 0x000fda0007f04470 */
[----:B------:R-:W-:Y:S01]  /*03a0*/  @!P0 IMAD.MOV.U32 R7, RZ, RZ, RZ ;  /* 0x000000ffff078224 */ /* 0x000fe200078e00ff */
[----:B------:R-:W-:Y:S06]  /*03b0*/  @!P0 BRA `(.L_x_4) ;  /* 0x00000000004c8947 */ /* 0x000fec0003800000 */
[----:B------:R-:W-:-:S13]  /*03c0*/  FSETP.GTU.FTZ.AND P0, PT, |R0|, +INF , PT ;  /* 0x7f8000000000780b */ /* 0x000fda0003f1c200 */
[----:B------:R-:W-:Y:S05]  /*03d0*/  @P0 BREAK.RELIABLE B2 ;  /* 0x0000000000020942 */ /* 0x000fea0003800100 */
[----:B------:R-:W-:Y:S05]  /*03e0*/  @P0 BRA `(.L_x_5) ;  /* 0x0000000400400947 */ /* 0x000fea0003800000 */
[----:B------:R-:W-:-:S05]  /*03f0*/  IMAD.MOV.U32 R7, RZ, RZ, 0x40a00000 ;  /* 0x40a00000ff077424 */ /* 0x000fca00078e00ff */
[----:B------:R-:W-:-:S13]  /*0400*/  LOP3.LUT P0, RZ, R7, 0x7fffffff, R6, 0xc8, !PT ;  /* 0x7fffffff07ff7812 */ /* 0x000fda000780c806 */
[----:B------:R-:W-:Y:S05]  /*0410*/  @!P0 BREAK.RELIABLE B2 ;  /* 0x0000000000028942 */ /* 0x000fea0003800100 */
[----:B------:R-:W-:Y:S05]  /*0420*/  @!P0 BRA `(.L_x_6) ;  /* 0x0000000400288947 */ /* 0x000fea0003800000 */
[----:B------:R-:W-:-:S13]  /*0430*/  LOP3.LUT P0, RZ, R6, 0x7fffffff, RZ, 0xc0, !PT ;  /* 0x7fffffff06ff7812 */ /* 0x000fda000780c0ff */
[----:B------:R-:W-:Y:S05]  /*0440*/  @!P0 BREAK.RELIABLE B2 ;  /* 0x0000000000028942 */ /* 0x000fea0003800100 */
[----:B------:R-:W-:Y:S05]  /*0450*/  @!P0 BRA `(.L_x_7) ;  /* 0x0000000400148947 */ /* 0x000fea0003800000 */
[----:B------:R-:W-:Y:S02]  /*0460*/  FSETP.NEU.FTZ.AND P0, PT, |R0|, +INF , PT ;  /* 0x7f8000000000780b */ /* 0x000fe40003f1d200 */
[----:B------:R-:W-:-:S04]  /*0470*/  LOP3.LUT P1, RZ, R7, 0x7fffffff, RZ, 0xc0, !PT ;  /* 0x7fffffff07ff7812 */ /* 0x000fc8000782c0ff */
[----:B------:R-:W-:-:S13]  /*0480*/  PLOP3.LUT P0, PT, P0, P1, PT, 0x2f, 0xf2 ;  /* 0x0000000000f2781c */ /* 0x000fda0000702577 */
[----:B------:R-:W-:Y:S05]  /*0490*/  @P0 BREAK.RELIABLE B2 ;  /* 0x0000000000020942 */ /* 0x000fea0003800100 */
[----:B------:R-:W-:Y:S05]  /*04a0*/  @P0 BRA `(.L_x_8) ;  /* 0x0000000000f40947 */ /* 0x000fea0003800000 */
[----:B------:R-:W-:-:S13]  /*04b0*/  ISETP.GE.AND P0, PT, R8, RZ, PT ;  /* 0x000000ff0800720c */ /* 0x000fda0003f06270 */
[----:B------:R-:W-:Y:S01]  /*04c0*/  @P0 MOV R7, RZ ;  /* 0x000000ff00070202 */ /* 0x000fe20000000f00 */
[----:B------:R-:W-:Y:S01]  /*04d0*/  @!P0 FFMA R6, R0, 1.84467440737095516160e+19, RZ ;  /* 0x5f80000000068823 */ /* 0x000fe200000000ff */
[----:B------:R-:W-:-:S07]  /*04e0*/  @!P0 IMAD.MOV.U32 R7, RZ, RZ, -0x40 ;  /* 0xffffffc0ff078424 */ /* 0x000fce00078e00ff */
.L_x_4:
[----:B------:R-:W-:Y:S05]  /*04f0*/  BSYNC.RELIABLE B2 ;  /* 0x0000000000027941 */ /* 0x000fea0003800100 */
.L_x_3:
[----:B------:R-:W-:Y:S01]  /*0500*/  UMOV UR4, 0x40a00000 ;  /* 0x40a0000000047882 */ /* 0x000fe20000000000 */
[----:B------:R-:W-:Y:S01]  /*0510*/  VIADD R5, R5, 0xffffff81 ;  /* 0xffffff8105057836 */ /* 0x000fe20000000000 */
[----:B------:R-:W-:Y:S01]  /*0520*/  UIADD3 UR4, UPT, UPT, UR4, -0x1000000, URZ ;  /* 0xff00000004047890 */ /* 0x000fe2000fffe0ff */
[----:B------:R-:W-:Y:S02]  /*0530*/  BSSY.RECONVERGENT B2, `(.L_x_9) ;  /* 0x0000033000027945 */ /* 0x000fe40003800200 */
[----:B------:R-:W-:Y:S01]  /*0540*/  IMAD R0, R5, -0x800000, R6 ;  /* 0xff80000005007824 */ /* 0x000fe200078e0206 */
[----:B------:R-:W-:Y:S02]  /*0550*/  IADD3 R7, PT, PT, R7, -0x2, R5 ;  /* 0xfffffffe07077810 */ /* 0x000fe40007ffe005 */
[----:B------:R-:W-:-:S03]  /*0560*/  FADD.FTZ R9, -RZ, -UR4 ;  /* 0x80000004ff097e21 */ /* 0x000fc60008010100 */
[----:B------:R-:W0:Y:S02]  /*0570*/  MUFU.RCP R8, UR4 ;  /* 0x0000000400087d08 */ /* 0x000e240008001000 */
[----:B0-----:R-:W-:-:S04]  /*0580*/  FFMA R11, R8, R9, 1 ;  /* 0x3f800000080b7423 */ /* 0x001fc80000000009 */
[----:B------:R-:W-:-:S04]  /*0590*/  FFMA R11, R8, R11, R8 ;  /* 0x0000000b080b7223 */ /* 0x000fc80000000008 */
[----:B------:R-:W-:-:S04]  /*05a0*/  FFMA R6, R0, R11, RZ ;  /* 0x0000000b00067223 */ /* 0x000fc800000000ff */
[----:B------:R-:W-:-:S04]  /*05b0*/  FFMA R8, R9, R6, R0 ;  /* 0x0000000609087223 */ /* 0x000fc80000000000 */
[----:B------:R-:W-:-:S04]  /*05c0*/  FFMA R8, R11, R8, R6 ;  /* 0x000000080b087223 */ /* 0x000fc80000000006 */
[----:B------:R-:W-:-:S04]  /*05d0*/  FFMA R9, R9, R8, R0 ;  /* 0x0000000809097223 */ /* 0x000fc80000000000 */
[----:B------:R-:W-:-:S05]  /*05e0*/  FFMA R6, R11, R9, R8 ;  /* 0x000000090b067223 */ /* 0x000fca0000000008 */
[----:B------:R-:W-:-:S04]  /*05f0*/  SHF.R.U32.HI R0, RZ, 0x17, R6 ;  /* 0x00000017ff007819 */ /* 0x000fc80000011606 */
[----:B------:R-:W-:-:S05]  /*0600*/  LOP3.LUT R0, R0, 0xff, RZ, 0xc0, !PT ;  /* 0x000000ff00007812 */ /* 0x000fca00078ec0ff */
[----:B------:R-:W-:-:S05]  /*0610*/  IMAD.IADD R10, R0, 0x1, R7 ;  /* 0x00000001000a7824 */ /* 0x000fca00078e0207 */
[----:B------:R-:W-:-:S04]  /*0620*/  IADD3 R0, PT, PT, R10, -0x1, RZ ;  /* 0xffffffff0a007810 */ /* 0x000fc80007ffe0ff */
[----:B------:R-:W-:-:S13]  /*0630*/  ISETP.GE.U32.AND P0, PT, R0, 0xfe, PT ;  /* 0x000000fe0000780c */ /* 0x000fda0003f06070 */
[----:B------:R-:W-:Y:S05]  /*0640*/  @!P0 BRA `(.L_x_10) ;  /* 0x0000000000808947 */ /* 0x000fea0003800000 */
[----:B------:R-:W-:-:S13]  /*0650*/  ISETP.GT.AND P0, PT, R10, 0xfe, PT ;  /* 0x000000fe0a00780c */ /* 0x000fda0003f04270 */
[----:B------:R-:W-:Y:S05]  /*0660*/  @P0 BRA `(.L_x_11) ;  /* 0x00000000006c0947 */ /* 0x000fea0003800000 */
[----:B------:R-:W-:-:S13]  /*0670*/  ISETP.GE.AND P0, PT, R10, 0x1, PT ;  /* 0x000000010a00780c */ /* 0x000fda0003f06270 */
[----:B------:R-:W-:Y:S05]  /*0680*/  @P0 BRA `(.L_x_12) ;  /* 0x0000000000740947 */ /* 0x000fea0003800000 */
[----:B------:R-:W-:Y:S02]  /*0690*/  ISETP.GE.AND P0, PT, R10, -0x18, PT ;  /* 0xffffffe80a00780c */ /* 0x000fe40003f06270 */
[----:B------:R-:W-:-:S11]  /*06a0*/  LOP3.LUT R6, R6, 0x80000000, RZ, 0xc0, !PT ;  /* 0x8000000006067812 */ /* 0x000fd600078ec0ff */
[----:B------:R-:W-:Y:S05]  /*06b0*/  @!P0 BRA `(.L_x_12) ;  /* 0x0000000000688947 */ /* 0x000fea0003800000 */
[CC--:B------:R-:W-:Y:S01]  /*06c0*/  FFMA.RZ R0, R11.reuse, R9.reuse, R8 ;  /* 0x000000090b007223 */ /* 0x0c0fe2000000c008 */
[----:B------:R-:W-:Y:S01]  /*06d0*/  IMAD.MOV R7, RZ, RZ, -R10 ;  /* 0x000000ffff077224 */ /* 0x000fe200078e0a0a */
[C---:B------:R-:W-:Y:S02]  /*06e0*/  ISETP.NE.AND P2, PT, R10.reuse, RZ, PT ;  /* 0x000000ff0a00720c */ /* 0x040fe40003f45270 */
[----:B------:R-:W-:Y:S02]  /*06f0*/  ISETP.NE.AND P1, PT, R10, RZ, PT ;  /* 0x000000ff0a00720c */ /* 0x000fe40003f25270 */
[----:B------:R-:W-:Y:S01]  /*0700*/  LOP3.LUT R5, R0, 0x7fffff, RZ, 0xc0, !PT ;  /* 0x007fffff00057812 */ /* 0x000fe200078ec0ff */
[CCC-:B------:R-:W-:Y:S01]  /*0710*/  FFMA.RP R0, R11.reuse, R9.reuse, R8.reuse ;  /* 0x000000090b007223 */ /* 0x1c0fe20000008008 */
[----:B------:R-:W-:Y:S01]  /*0720*/  FFMA.RM R11, R11, R9, R8 ;  /* 0x000000090b0b7223 */ /* 0x000fe20000004008 */
[----:B------:R-:W-:Y:S01]  /*0730*/  VIADD R8, R10, 0x20 ;  /* 0x000000200a087836 */ /* 0x000fe20000000000 */
[----:B------:R-:W-:-:S03]  /*0740*/  LOP3.LUT R5, R5, 0x800000, RZ, 0xfc, !PT ;  /* 0x0080000005057812 */ /* 0x000fc600078efcff */
[----:B------:R-:W-:Y:S02]  /*0750*/  FSETP.NEU.FTZ.AND P0, PT, R0, R11, PT ;  /* 0x0000000b0000720b */ /* 0x000fe40003f1d000 */
[----:B------:R-:W-:Y:S02]  /*0760*/  SHF.L.U32 R8, R5, R8, RZ ;  /* 0x0000000805087219 */ /* 0x000fe400000006ff */
[----:B------:R-:W-:Y:S02]  /*0770*/  SEL R0, R7, RZ, P2 ;  /* 0x000000ff07007207 */ /* 0x000fe40001000000 */
[----:B------:R-:W-:Y:S02]  /*0780*/  ISETP.NE.AND P1, PT, R8, RZ, P1 ;  /* 0x000000ff0800720c */ /* 0x000fe40000f25270 */
[----:B------:R-:W-:Y:S02]  /*0790*/  SHF.R.U32.HI R0, RZ, R0, R5 ;  /* 0x00000000ff007219 */ /* 0x000fe40000011605 */
[----:B------:R-:W-:-:S02]  /*07a0*/  PLOP3.LUT P0, PT, P0, P1, PT, 0xf8, 0x8f ;  /* 0x00000000008f781c */ /* 0x000fc40000703f70 */
[----:B------:R-:W-:Y:S02]  /*07b0*/  SHF.R.U32.HI R8, RZ, 0x1, R0 ;  /* 0x00000001ff087819 */ /* 0x000fe40000011600 */
[----:B------:R-:W-:-:S04]  /*07c0*/  SEL R5, RZ, 0x1, !P0 ;  /* 0x00000001ff057807 */ /* 0x000fc80004000000 */
[----:B------:R-:W-:-:S04]  /*07d0*/  LOP3.LUT R5, R5, 0x1, R8, 0xf8, !PT ;  /* 0x0000000105057812 */ /* 0x000fc800078ef808 */
[----:B------:R-:W-:-:S05]  /*07e0*/  LOP3.LUT R5, R5, R0, RZ, 0xc0, !PT ;  /* 0x0000000005057212 */ /* 0x000fca00078ec0ff */
[----:B------:R-:W-:-:S05]  /*07f0*/  IMAD.IADD R5, R8, 0x1, R5 ;  /* 0x0000000108057824 */ /* 0x000fca00078e0205 */
[----:B------:R-:W-:Y:S01]  /*0800*/  LOP3.LUT R6, R5, R6, RZ, 0xfc, !PT ;  /* 0x0000000605067212 */ /* 0x000fe200078efcff */
[----:B------:R-:W-:Y:S06]  /*0810*/  BRA `(.L_x_12) ;  /* 0x0000000000107947 */ /* 0x000fec0003800000 */
.L_x_11:
[----:B------:R-:W-:-:S04]  /*0820*/  LOP3.LUT R6, R6, 0x80000000, RZ, 0xc0, !PT ;  /* 0x8000000006067812 */ /* 0x000fc800078ec0ff */
[----:B------:R-:W-:Y:S01]  /*0830*/  LOP3.LUT R6, R6, 0x7f800000, RZ, 0xfc, !PT ;  /* 0x7f80000006067812 */ /* 0x000fe200078efcff */
[----:B------:R-:W-:Y:S06]  /*0840*/  BRA `(.L_x_12) ;  /* 0x0000000000047947 */ /* 0x000fec0003800000 */
.L_x_10:
[----:B------:R-:W-:-:S07]  /*0850*/  LEA R6, R7, R6, 0x17 ;  /* 0x0000000607067211 */ /* 0x000fce00078eb8ff */
.L_x_12:
[----:B------:R-:W-:Y:S05]  /*0860*/  BSYNC.RECONVERGENT B2 ;  /* 0x0000000000027941 */ /* 0x000fea0003800200 */
.L_x_9:
[----:B------:R-:W-:Y:S05]  /*0870*/  BRA `(.L_x_13) ;  /* 0x0000000000207947 */ /* 0x000fea0003800000 */
.L_x_8:
[----:B------:R-:W-:-:S04]  /*0880*/  LOP3.LUT R6, R7, 0x80000000, R6, 0x48, !PT ;  /* 0x8000000007067812 */ /* 0x000fc800078e4806 */
[----:B------:R-:W-:Y:S01]  /*0890*/  LOP3.LUT R6, R6, 0x7f800000, RZ, 0xfc, !PT ;  /* 0x7f80000006067812 */ /* 0x000fe200078efcff */
[----:B------:R-:W-:Y:S06]  /*08a0*/  BRA `(.L_x_13) ;  /* 0x0000000000147947 */ /* 0x000fec0003800000 */
.L_x_7:
[----:B------:R-:W-:Y:S01]  /*08b0*/  LOP3.LUT R6, R7, 0x80000000, R6, 0x48, !PT ;  /* 0x8000000007067812 */ /* 0x000fe200078e4806 */
[----:B------:R-:W-:Y:S06]  /*08c0*/  BRA `(.L_x_13) ;  /* 0x00000000000c7947 */ /* 0x000fec0003800000 */
.L_x_6:
[----:B------:R-:W0:Y:S01]  /*08d0*/  MUFU.RSQ R6, -QNAN ;  /* 0xffc0000000067908 */ /* 0x000e220000001400 */
[----:B------:R-:W-:Y:S05]  /*08e0*/  BRA `(.L_x_13) ;  /* 0x0000000000047947 */ /* 0x000fea0003800000 */
.L_x_5:
[----:B------:R-:W-:-:S07]  /*08f0*/  FADD.FTZ R6, R0, 5 ;  /* 0x40a0000000067421 */ /* 0x000fce0000010000 */
.L_x_13:
[----:B------:R-:W-:Y:S05]  /*0900*/  BSYNC.RECONVERGENT B0 ;  /* 0x0000000000007941 */ /* 0x000fea0003800200 */
.L_x_2:
[----:B------:R-:W-:-:S04]  /*0910*/  IMAD.MOV.U32 R5, RZ, RZ, 0x0 ;  /* 0x00000000ff057424 */ /* 0x000fc800078e00ff */
[----:B0-----:R-:W-:Y:S05]  /*0920*/  RET.REL.NODEC R4 `(_Z14applyStencil1DiiPKfPfS1_) ;  /* 0xfffffff404b47950 */ /* 0x001fea0003c3ffff */
.L_x_14:
[----:B------:R-:W-:-:S00]  /*0930*/  BRA `(.L_x_14) ;  /* 0xfffffffc00fc7947 */ /* 0x000fc0000383ffff */
[----:B------:R-:W-:-:S00]  /*0940*/  NOP ;  /* 0x0000000000007918 */ /* 0x000fc00000000000 */
        /* <DEDUP_REMOVED lines=11> */
.L_x_15:


//--------------------- .nv.shared.reserved.0     --------------------------
	.section	.nv.shared.reserved.0,"aw",@nobits
	.weak		__nv_reservedSMEM_offset_0_alias
	.size		__nv_reservedSMEM_offset_0_alias, 0, 64
	.other		__nv_reservedSMEM_offset_0_alias,@"STO_CUDA_RESERVED_SHARED STV_DEFAULT"
__nv_reservedSMEM_offset_0_alias:
	.zero		0
	.zero		64


//--------------------- .nv.constant0._Z14applyStencil1DiiPKfPfS1_ --------------------------
	.section	.nv.constant0._Z14applyStencil1DiiPKfPfS1_,"a",@progbits
	.sectionflags	@""
	.align	4
.nv.constant0._Z14applyStencil1DiiPKfPfS1_:
	.zero		928


//--------------------- SYMBOLS --------------------------

	.type		.nv.reservedSmem.offset0,@object
	.size		.nv.reservedSmem.offset0,0x4
